//
// Generated by NVIDIA NVVM Compiler
//
// Compiler Build ID: CL-36424714
// Cuda compilation tools, release 13.0, V13.0.88
// Based on NVVM 20.0.0
//

.version 9.0
.target sm_100
.address_size 64

	// .globl	_Z9mulKernelPiS_S_iii

.visible .entry _Z9mulKernelPiS_S_iii(
	.param .u64 .ptr .align 1 _Z9mulKernelPiS_S_iii_param_0,
	.param .u64 .ptr .align 1 _Z9mulKernelPiS_S_iii_param_1,
	.param .u64 .ptr .align 1 _Z9mulKernelPiS_S_iii_param_2,
	.param .u32 _Z9mulKernelPiS_S_iii_param_3,
	.param .u32 _Z9mulKernelPiS_S_iii_param_4,
	.param .u32 _Z9mulKernelPiS_S_iii_param_5
)
{
	.reg .pred 	%p<13>;
	.reg .b32 	%r<158>;
	.reg .b64 	%rd<69>;

	ld.param.u64 	%rd4, [_Z9mulKernelPiS_S_iii_param_0];
	ld.param.u64 	%rd5, [_Z9mulKernelPiS_S_iii_param_1];
	ld.param.u64 	%rd3, [_Z9mulKernelPiS_S_iii_param_2];
	ld.param.u32 	%r58, [_Z9mulKernelPiS_S_iii_param_3];
	ld.param.u32 	%r56, [_Z9mulKernelPiS_S_iii_param_4];
	ld.param.u32 	%r57, [_Z9mulKernelPiS_S_iii_param_5];
	cvta.to.global.u64 	%rd1, %rd5;
	cvta.to.global.u64 	%rd2, %rd4;
	mov.u32 	%r59, %tid.y;
	mov.u32 	%r60, %ntid.y;
	mov.u32 	%r61, %ctaid.y;
	mad.lo.s32 	%r1, %r60, %r61, %r59;
	mov.u32 	%r2, %tid.x;
	mov.u32 	%r62, %ntid.x;
	mov.u32 	%r63, %ctaid.x;
	mul.lo.s32 	%r3, %r62, %r63;
	add.s32 	%r4, %r3, %r2;
	setp.ge.u32 	%p1, %r1, %r58;
	setp.ge.u32 	%p2, %r4, %r57;
	or.pred  	%p3, %p1, %p2;
	@%p3 bra 	$L__BB0_14;
	setp.lt.s32 	%p4, %r56, 1;
	mov.b32 	%r157, 0;
	@%p4 bra 	$L__BB0_13;
	mul.lo.s32 	%r5, %r56, %r1;
	and.b32  	%r6, %r56, 7;
	setp.lt.u32 	%p5, %r56, 8;
	mov.b32 	%r152, 0;
	mov.u32 	%r157, %r152;
	@%p5 bra 	$L__BB0_5;
	and.b32  	%r152, %r56, 2147483640;
	neg.s32 	%r146, %r152;
	add.s32 	%r68, %r2, %r57;
	add.s32 	%r145, %r68, %r3;
	shl.b32 	%r10, %r57, 3;
	shl.b32 	%r69, %r57, 1;
	add.s32 	%r144, %r4, %r69;
	mad.lo.s32 	%r143, %r57, 3, %r4;
	shl.b32 	%r70, %r57, 2;
	add.s32 	%r142, %r4, %r70;
	mad.lo.s32 	%r141, %r57, 5, %r4;
	mad.lo.s32 	%r140, %r57, 6, %r4;
	mad.lo.s32 	%r139, %r57, 7, %r4;
	add.s32 	%r137, %r5, 3;
	mov.b32 	%r157, 0;
	mov.u32 	%r138, %r4;
$L__BB0_4:
	.pragma "nounroll";
	add.s32 	%r71, %r137, -3;
	mul.wide.u32 	%rd6, %r71, 4;
	add.s64 	%rd7, %rd2, %rd6;
	ld.global.u32 	%r72, [%rd7];
	mul.wide.u32 	%rd8, %r138, 4;
	add.s64 	%rd9, %rd1, %rd8;
	ld.global.u32 	%r73, [%rd9];
	mad.lo.s32 	%r74, %r73, %r72, %r157;
	add.s32 	%r75, %r137, -2;
	mul.wide.u32 	%rd10, %r75, 4;
	add.s64 	%rd11, %rd2, %rd10;
	ld.global.u32 	%r76, [%rd11];
	mul.wide.u32 	%rd12, %r145, 4;
	add.s64 	%rd13, %rd1, %rd12;
	ld.global.u32 	%r77, [%rd13];
	mad.lo.s32 	%r78, %r77, %r76, %r74;
	add.s32 	%r79, %r137, -1;
	mul.wide.u32 	%rd14, %r79, 4;
	add.s64 	%rd15, %rd2, %rd14;
	ld.global.u32 	%r80, [%rd15];
	mul.wide.u32 	%rd16, %r144, 4;
	add.s64 	%rd17, %rd1, %rd16;
	ld.global.u32 	%r81, [%rd17];
	mad.lo.s32 	%r82, %r81, %r80, %r78;
	add.s32 	%r83, %r137, 4;
	mul.wide.u32 	%rd18, %r137, 4;
	add.s64 	%rd19, %rd2, %rd18;
	ld.global.u32 	%r84, [%rd19];
	mul.wide.u32 	%rd20, %r143, 4;
	add.s64 	%rd21, %rd1, %rd20;
	ld.global.u32 	%r85, [%rd21];
	mad.lo.s32 	%r86, %r85, %r84, %r82;
	add.s32 	%r87, %r137, 1;
	mul.wide.u32 	%rd22, %r87, 4;
	add.s64 	%rd23, %rd2, %rd22;
	ld.global.u32 	%r88, [%rd23];
	mul.wide.u32 	%rd24, %r142, 4;
	add.s64 	%rd25, %rd1, %rd24;
	ld.global.u32 	%r89, [%rd25];
	mad.lo.s32 	%r90, %r89, %r88, %r86;
	add.s32 	%r91, %r137, 2;
	mul.wide.u32 	%rd26, %r91, 4;
	add.s64 	%rd27, %rd2, %rd26;
	ld.global.u32 	%r92, [%rd27];
	mul.wide.u32 	%rd28, %r141, 4;
	add.s64 	%rd29, %rd1, %rd28;
	ld.global.u32 	%r93, [%rd29];
	mad.lo.s32 	%r94, %r93, %r92, %r90;
	add.s32 	%r95, %r137, 3;
	mul.wide.u32 	%rd30, %r95, 4;
	add.s64 	%rd31, %rd2, %rd30;
	ld.global.u32 	%r96, [%rd31];
	mul.wide.u32 	%rd32, %r140, 4;
	add.s64 	%rd33, %rd1, %rd32;
	ld.global.u32 	%r97, [%rd33];
	mad.lo.s32 	%r98, %r97, %r96, %r94;
	mul.wide.u32 	%rd34, %r83, 4;
	add.s64 	%rd35, %rd2, %rd34;
	ld.global.u32 	%r99, [%rd35];
	mul.wide.u32 	%rd36, %r139, 4;
	add.s64 	%rd37, %rd1, %rd36;
	ld.global.u32 	%r100, [%rd37];
	mad.lo.s32 	%r157, %r100, %r99, %r98;
	add.s32 	%r146, %r146, 8;
	add.s32 	%r145, %r145, %r10;
	add.s32 	%r144, %r144, %r10;
	add.s32 	%r143, %r143, %r10;
	add.s32 	%r142, %r142, %r10;
	add.s32 	%r141, %r141, %r10;
	add.s32 	%r140, %r140, %r10;
	add.s32 	%r139, %r139, %r10;
	add.s32 	%r138, %r138, %r10;
	add.s32 	%r137, %r137, 8;
	setp.ne.s32 	%p6, %r146, 0;
	@%p6 bra 	$L__BB0_4;
$L__BB0_5:
	setp.eq.s32 	%p7, %r6, 0;
	@%p7 bra 	$L__BB0_13;
	and.b32  	%r43, %r56, 3;
	setp.lt.u32 	%p8, %r6, 4;
	@%p8 bra 	$L__BB0_8;
	add.s32 	%r102, %r152, %r5;
	mul.wide.u32 	%rd38, %r102, 4;
	add.s64 	%rd39, %rd2, %rd38;
	ld.global.u32 	%r103, [%rd39];
	mad.lo.s32 	%r104, %r152, %r57, %r4;
	mul.wide.u32 	%rd40, %r104, 4;
	add.s64 	%rd41, %rd1, %rd40;
	ld.global.u32 	%r105, [%rd41];
	mad.lo.s32 	%r106, %r105, %r103, %r157;
	add.s32 	%r107, %r102, 1;
	mul.wide.u32 	%rd42, %r107, 4;
	add.s64 	%rd43, %rd2, %rd42;
	ld.global.u32 	%r108, [%rd43];
	add.s32 	%r109, %r104, %r57;
	mul.wide.u32 	%rd44, %r109, 4;
	add.s64 	%rd45, %rd1, %rd44;
	ld.global.u32 	%r110, [%rd45];
	mad.lo.s32 	%r111, %r110, %r108, %r106;
	add.s32 	%r112, %r102, 2;
	mul.wide.u32 	%rd46, %r112, 4;
	add.s64 	%rd47, %rd2, %rd46;
	ld.global.u32 	%r113, [%rd47];
	add.s32 	%r114, %r109, %r57;
	mul.wide.u32 	%rd48, %r114, 4;
	add.s64 	%rd49, %rd1, %rd48;
	ld.global.u32 	%r115, [%rd49];
	mad.lo.s32 	%r116, %r115, %r113, %r111;
	add.s32 	%r117, %r102, 3;
	mul.wide.u32 	%rd50, %r117, 4;
	add.s64 	%rd51, %rd2, %rd50;
	ld.global.u32 	%r118, [%rd51];
	add.s32 	%r119, %r114, %r57;
	mul.wide.u32 	%rd52, %r119, 4;
	add.s64 	%rd53, %rd1, %rd52;
	ld.global.u32 	%r120, [%rd53];
	mad.lo.s32 	%r157, %r120, %r118, %r116;
	add.s32 	%r152, %r152, 4;
$L__BB0_8:
	setp.eq.s32 	%p9, %r43, 0;
	@%p9 bra 	$L__BB0_13;
	setp.eq.s32 	%p10, %r43, 1;
	@%p10 bra 	$L__BB0_11;
	add.s32 	%r122, %r152, %r5;
	mul.wide.u32 	%rd54, %r122, 4;
	add.s64 	%rd55, %rd2, %rd54;
	ld.global.u32 	%r123, [%rd55];
	mad.lo.s32 	%r124, %r152, %r57, %r4;
	mul.wide.u32 	%rd56, %r124, 4;
	add.s64 	%rd57, %rd1, %rd56;
	ld.global.u32 	%r125, [%rd57];
	mad.lo.s32 	%r126, %r125, %r123, %r157;
	add.s32 	%r127, %r122, 1;
	mul.wide.u32 	%rd58, %r127, 4;
	add.s64 	%rd59, %rd2, %rd58;
	ld.global.u32 	%r128, [%rd59];
	add.s32 	%r129, %r124, %r57;
	mul.wide.u32 	%rd60, %r129, 4;
	add.s64 	%rd61, %rd1, %rd60;
	ld.global.u32 	%r130, [%rd61];
	mad.lo.s32 	%r157, %r130, %r128, %r126;
	add.s32 	%r152, %r152, 2;
$L__BB0_11:
	and.b32  	%r131, %r56, 1;
	setp.eq.b32 	%p11, %r131, 1;
	not.pred 	%p12, %p11;
	@%p12 bra 	$L__BB0_13;
	add.s32 	%r132, %r152, %r5;
	mul.wide.u32 	%rd62, %r132, 4;
	add.s64 	%rd63, %rd2, %rd62;
	ld.global.u32 	%r133, [%rd63];
	mad.lo.s32 	%r134, %r152, %r57, %r4;
	mul.wide.u32 	%rd64, %r134, 4;
	add.s64 	%rd65, %rd1, %rd64;
	ld.global.u32 	%r135, [%rd65];
	mad.lo.s32 	%r157, %r135, %r133, %r157;
$L__BB0_13:
	mad.lo.s32 	%r136, %r57, %r1, %r4;
	cvta.to.global.u64 	%rd66, %rd3;
	mul.wide.u32 	%rd67, %r136, 4;
	add.s64 	%rd68, %rd66, %rd67;
	st.global.u32 	[%rd68], %r157;
$L__BB0_14:
	ret;

}


// ===== COMPILED SASS (sm_100) =====

	.target	sm_100

	.elftype	@"ET_EXEC"


//--------------------- .note.nv.tkinfo           --------------------------
	.section	.note.nv.tkinfo,"",@"SHT_NOTE"
	.sectionflags	@"SHF_NOTE_NV_TKINFO"
	.tkinfo
        /*0018*/ 	.word	0x00000002
        /*0030*/ 	.string	""
        /*0030*/ 	.string	"ptxas"
        /*0030*/ 	.string	"Cuda compilation tools, release 13.0, V13.0.88"
        /*0030*/ 	.string	"Build cuda_13.0.r13.0/compiler.36424714_0"
        /*0030*/ 	.string	"-arch sm_100 -m 64 "



//--------------------- .note.nv.cuinfo           --------------------------
	.section	.note.nv.cuinfo,"",@"SHT_NOTE"
	.sectionflags	@"SHF_NOTE_NV_CUINFO"
        /*0018*/ 	.short	0x0002
        /*001a*/ 	.short	0x0064
        /*001c*/ 	.short	0x0082
	.zero		2


//--------------------- .nv.info                  --------------------------
	.section	.nv.info,"",@"SHT_CUDA_INFO"
	.align	4


	//----- nvinfo : EIATTR_REGCOUNT
	.align		4
        /*0000*/ 	.byte	0x04, 0x2f
        /*0002*/ 	.short	(.L_1 - .L_0)
	.align		4
.L_0:
        /*0004*/ 	.word	index@(_Z9mulKernelPiS_S_iii)
        /*0008*/ 	.word	0x00000020


	//----- nvinfo : EIATTR_FRAME_SIZE
	.align		4
.L_1:
        /*000c*/ 	.byte	0x04, 0x11
        /*000e*/ 	.short	(.L_3 - .L_2)
	.align		4
.L_2:
        /*0010*/ 	.word	index@(_Z9mulKernelPiS_S_iii)
        /*0014*/ 	.word	0x00000000


	//----- nvinfo : EIATTR_MIN_STACK_SIZE
	.align		4
.L_3:
        /*0018*/ 	.byte	0x04, 0x12
        /*001a*/ 	.short	(.L_5 - .L_4)
	.align		4
.L_4:
        /*001c*/ 	.word	index@(_Z9mulKernelPiS_S_iii)
        /*0020*/ 	.word	0x00000000
.L_5:


//--------------------- .nv.compat                --------------------------
	.section	.nv.compat,"",@"SHT_CUDA_COMPAT_INFO"
	.align	4
        /*0000*/ 	.byte	0x02, 0x09, 0x00, 0x00, 0x02, 0x02, 0x01, 0x00, 0x02, 0x05, 0x05, 0x00, 0x03, 0x07, 0x01, 0x01
        /*0010*/ 	.byte	0x02, 0x03, 0x00, 0x00, 0x02, 0x06, 0x01, 0x00, 0x04, 0x0b, 0x08, 0x00, 0x09, 0x00, 0x00, 0x00
        /*0020*/ 	.byte	0x00, 0x00, 0x00, 0x00


//--------------------- .nv.info._Z9mulKernelPiS_S_iii --------------------------
	.section	.nv.info._Z9mulKernelPiS_S_iii,"",@"SHT_CUDA_INFO"
	.sectionflags	@""
	.align	4


	//----- nvinfo : EIATTR_CUDA_API_VERSION
	.align		4
        /*0000*/ 	.byte	0x04, 0x37
        /*0002*/ 	.short	(.L_7 - .L_6)
.L_6:
        /*0004*/ 	.word	0x00000082


	//----- nvinfo : EIATTR_KPARAM_INFO
	.align		4
.L_7:
        /*0008*/ 	.byte	0x04, 0x17
        /*000a*/ 	.short	(.L_9 - .L_8)
.L_8:
        /*000c*/ 	.word	0x00000000
        /*0010*/ 	.short	0x0005
        /*0012*/ 	.short	0x0020
        /*0014*/ 	.byte	0x00, 0xf0, 0x11, 0x00


	//----- nvinfo : EIATTR_KPARAM_INFO
	.align		4
.L_9:
        /*0018*/ 	.byte	0x04, 0x17
        /*001a*/ 	.short	(.L_11 - .L_10)
.L_10:
        /*001c*/ 	.word	0x00000000
        /*0020*/ 	.short	0x0004
        /*0022*/ 	.short	0x001c
        /*0024*/ 	.byte	0x00, 0xf0, 0x11, 0x00


	//----- nvinfo : EIATTR_KPARAM_INFO
	.align		4
.L_11:
        /*0028*/ 	.byte	0x04, 0x17
        /*002a*/ 	.short	(.L_13 - .L_12)
.L_12:
        /*002c*/ 	.word	0x00000000
        /*0030*/ 	.short	0x0003
        /*0032*/ 	.short	0x0018
        /*0034*/ 	.byte	0x00, 0xf0, 0x11, 0x00


	//----- nvinfo : EIATTR_KPARAM_INFO
	.align		4
.L_13:
        /*0038*/ 	.byte	0x04, 0x17
        /*003a*/ 	.short	(.L_15 - .L_14)
.L_14:
        /*003c*/ 	.word	0x00000000
        /*0040*/ 	.short	0x0002
        /*0042*/ 	.short	0x0010
        /*0044*/ 	.byte	0x00, 0xf5, 0x21, 0x00


	//----- nvinfo : EIATTR_KPARAM_INFO
	.align		4
.L_15:
        /*0048*/ 	.byte	0x04, 0x17
        /*004a*/ 	.short	(.L_17 - .L_16)
.L_16:
        /*004c*/ 	.word	0x00000000
        /*0050*/ 	.short	0x0001
        /*0052*/ 	.short	0x0008
        /*0054*/ 	.byte	0x00, 0xf5, 0x21, 0x00


	//----- nvinfo : EIATTR_KPARAM_INFO
	.align		4
.L_17:
        /*0058*/ 	.byte	0x04, 0x17
        /*005a*/ 	.short	(.L_19 - .L_18)
.L_18:
        /*005c*/ 	.word	0x00000000
        /*0060*/ 	.short	0x0000
        /*0062*/ 	.short	0x0000
        /*0064*/ 	.byte	0x00, 0xf5, 0x21, 0x00


	//----- nvinfo : EIATTR_SPARSE_MMA_MASK
	.align		4
.L_19:
        /*0068*/ 	.byte	0x03, 0x50
        /*006a*/ 	.short	0x0000


	//----- nvinfo : EIATTR_MAXREG_COUNT
	.align		4
        /*006c*/ 	.byte	0x03, 0x1b
        /*006e*/ 	.short	0x00ff


	//----- nvinfo : EIATTR_MERCURY_ISA_VERSION
	.align		4
        /*0070*/ 	.byte	0x03, 0x5f
        /*0072*/ 	.short	0x0101


	//----- nvinfo : EIATTR_VRC_CTA_INIT_COUNT
	.align		4
        /*0074*/ 	.byte	0x02, 0x4a
	.zero		1
	.zero		1


	//----- nvinfo : EIATTR_EXIT_INSTR_OFFSETS
	.align		4
        /*0078*/ 	.byte	0x04, 0x1c
        /*007a*/ 	.short	(.L_21 - .L_20)


	//   ....[0]....
.L_20:
        /*007c*/ 	.word	0x000000e0


	//   ....[1]....
        /*0080*/ 	.word	0x00000a90


	//----- nvinfo : EIATTR_CBANK_PARAM_SIZE
	.align		4
.L_21:
        /*0084*/ 	.byte	0x03, 0x19
        /*0086*/ 	.short	0x0024


	//----- nvinfo : EIATTR_PARAM_CBANK
	.align		4
        /*0088*/ 	.byte	0x04, 0x0a
        /*008a*/ 	.short	(.L_23 - .L_22)
	.align		4
.L_22:
        /*008c*/ 	.word	index@(.nv.constant0._Z9mulKernelPiS_S_iii)
        /*0090*/ 	.short	0x0380
        /*0092*/ 	.short	0x0024


	//----- nvinfo : EIATTR_SW_WAR
	.align		4
.L_23:
        /*0094*/ 	.byte	0x04, 0x36
        /*0096*/ 	.short	(.L_25 - .L_24)
.L_24:
        /*0098*/ 	.word	0x00000008
.L_25:


//--------------------- .nv.callgraph             --------------------------
	.section	.nv.callgraph,"",@"SHT_CUDA_CALLGRAPH"
	.align	4
	.sectionentsize	8
	.align		4
        /*0000*/ 	.word	0x00000000
	.align		4
        /*0004*/ 	.word	0xffffffff
	.align		4
        /*0008*/ 	.word	0x00000000
	.align		4
        /*000c*/ 	.word	0xfffffffe
	.align		4
        /*0010*/ 	.word	0x00000000
	.align		4
        /*0014*/ 	.word	0xfffffffd
	.align		4
        /*0018*/ 	.word	0x00000000
	.align		4
        /*001c*/ 	.word	0xfffffffc


//--------------------- .text._Z9mulKernelPiS_S_iii --------------------------
	.section	.text._Z9mulKernelPiS_S_iii,"ax",@progbits
	.align	128
        .global         _Z9mulKernelPiS_S_iii
        .type           _Z9mulKernelPiS_S_iii,@function
        .size           _Z9mulKernelPiS_S_iii,(.L_x_5 - _Z9mulKernelPiS_S_iii)
        .other          _Z9mulKernelPiS_S_iii,@"STO_CUDA_ENTRY STV_DEFAULT"
_Z9mulKernelPiS_S_iii:
.text._Z9mulKernelPiS_S_iii:
[----:B------:R-:W-:Y:S01]  /*0000*/  LDC R1, c[0x0][0x37c] ;  /* 0x0000df00ff017b82 */ /* 0x000fe20000000800 */
[----:B------:R-:W0:Y:S07]  /*0010*/  S2R R7, SR_TID.X ;  /* 0x0000000000077919 */ /* 0x000e2e0000002100 */
[----:B------:R-:W1:Y:S01]  /*0020*/  S2UR UR5, SR_CTAID.X ;  /* 0x00000000000579c3 */ /* 0x000e620000002500 */
[----:B------:R-:W2:Y:S01]  /*0030*/  LDCU UR6, c[0x0][0x364] ;  /* 0x00006c80ff0677ac */ /* 0x000ea20008000800 */
[----:B------:R-:W2:Y:S01]  /*0040*/  S2R R2, SR_TID.Y ;  /* 0x0000000000027919 */ /* 0x000ea20000002200 */
[----:B------:R-:W1:Y:S01]  /*0050*/  LDCU UR4, c[0x0][0x360] ;  /* 0x00006c00ff0477ac */ /* 0x000e620008000800 */
[----:B------:R-:W2:Y:S04]  /*0060*/  S2R R5, SR_CTAID.Y ;  /* 0x0000000000057919 */ /* 0x000ea80000002600 */
[----:B------:R-:W3:Y:S01]  /*0070*/  LDC R0, c[0x0][0x3a0] ;  /* 0x0000e800ff007b82 */ /* 0x000ee20000000800 */
[----:B------:R-:W4:Y:S01]  /*0080*/  LDCU UR7, c[0x0][0x398] ;  /* 0x00007300ff0777ac */ /* 0x000f220008000800 */
[----:B-1----:R-:W-:-:S06]  /*0090*/  UIMAD UR4, UR4, UR5, URZ ;  /* 0x00000005040472a4 */ /* 0x002fcc000f8e02ff */
[----:B0-----:R-:W-:-:S04]  /*00a0*/  IADD3 R3, PT, PT, R7, UR4, RZ ;  /* 0x0000000407037c10 */ /* 0x001fc8000fffe0ff */
[----:B---3--:R-:W-:Y:S01]  /*00b0*/  ISETP.GE.U32.AND P0, PT, R3, R0, PT ;  /* 0x000000000300720c */ /* 0x008fe20003f06070 */
[----:B--2---:R-:W-:-:S05]  /*00c0*/  IMAD R2, R5, UR6, R2 ;  /* 0x0000000605027c24 */ /* 0x004fca000f8e0202 */
[----:B----4-:R-:W-:-:S13]  /*00d0*/  ISETP.GE.U32.OR P0, PT, R2, UR7, P0 ;  /* 0x0000000702007c0c */ /* 0x010fda0008706470 */
[----:B------:R-:W-:Y:S05]  /*00e0*/  @P0 EXIT ;  /* 0x000000000000094d */ /* 0x000fea0003800000 */
[----:B------:R-:W0:Y:S01]  /*00f0*/  LDC R5, c[0x0][0x39c] ;  /* 0x0000e700ff057b82 */ /* 0x000e220000000800 */
[----:B------:R-:W1:Y:S01]  /*0100*/  LDCU.64 UR6, c[0x0][0x358] ;  /* 0x00006b00ff0677ac */ /* 0x000e620008000a00 */
[----:B------:R-:W-:Y:S01]  /*0110*/  HFMA2 R12, -RZ, RZ, 0, 0 ;  /* 0x00000000ff0c7431 */ /* 0x000fe200000001ff */
[----:B0-----:R-:W-:-:S13]  /*0120*/  ISETP.GE.AND P0, PT, R5, 0x1, PT ;  /* 0x000000010500780c */ /* 0x001fda0003f06270 */
[----:B-1----:R-:W-:Y:S05]  /*0130*/  @!P0 BRA `(.L_x_0) ;  /* 0x0000000800448947 */ /* 0x002fea0003800000 */
[C---:B------:R-:W-:Y:S02]  /*0140*/  ISETP.GE.U32.AND P1, PT, R5.reuse, 0x8, PT ;  /* 0x000000080500780c */ /* 0x040fe40003f26070 */
[----:B------:R-:W-:Y:S02]  /*0150*/  LOP3.LUT R4, R5, 0x7, RZ, 0xc0, !PT ;  /* 0x0000000705047812 */ /* 0x000fe400078ec0ff */
[----:B------:R-:W-:Y:S02]  /*0160*/  MOV R6, RZ ;  /* 0x000000ff00067202 */ /* 0x000fe40000000f00 */
[----:B------:R-:W-:Y:S02]  /*0170*/  ISETP.NE.AND P0, PT, R4, RZ, PT ;  /* 0x000000ff0400720c */ /* 0x000fe40003f05270 */
[----:B------:R-:W-:-:S05]  /*0180*/  MOV R12, RZ ;  /* 0x000000ff000c7202 */ /* 0x000fca0000000f00 */
[----:B------:R-:W-:Y:S06]  /*0190*/  @!P1 BRA `(.L_x_1) ;  /* 0x0000000400249947 */ /* 0x000fec0003800000 */
[----:B------:R-:W-:Y:S01]  /*01a0*/  LOP3.LUT R6, R5, 0x7ffffff8, RZ, 0xc0, !PT ;  /* 0x7ffffff805067812 */ /* 0x000fe200078ec0ff */
[C---:B------:R-:W-:Y:S01]  /*01b0*/  IMAD R11, R0.reuse, 0x3, R3 ;  /* 0x00000003000b7824 */ /* 0x040fe200078e0203 */
[C---:B------:R-:W-:Y:S01]  /*01c0*/  IADD3 R7, PT, PT, R0.reuse, UR4, R7 ;  /* 0x0000000400077c10 */ /* 0x040fe2000fffe007 */
[C-C-:B------:R-:W-:Y:S01]  /*01d0*/  IMAD R15, R0.reuse, 0x5, R3.reuse ;  /* 0x00000005000f7824 */ /* 0x140fe200078e0203 */
[CC--:B------:R-:W-:Y:S01]  /*01e0*/  LEA R9, R0.reuse, R3.reuse, 0x1 ;  /* 0x0000000300097211 */ /* 0x0c0fe200078e08ff */
[C-C-:B------:R-:W-:Y:S01]  /*01f0*/  IMAD R25, R0.reuse, 0x6, R3.reuse ;  /* 0x0000000600197824 */ /* 0x140fe200078e0203 */
[C---:B------:R-:W-:Y:S01]  /*0200*/  LEA R13, R0.reuse, R3, 0x2 ;  /* 0x00000003000d7211 */ /* 0x040fe200078e10ff */
[----:B------:R-:W-:Y:S01]  /*0210*/  IMAD R27, R0, 0x7, R3 ;  /* 0x00000007001b7824 */ /* 0x000fe200078e0203 */
[----:B------:R-:W-:Y:S01]  /*0220*/  MOV R12, RZ ;  /* 0x000000ff000c7202 */ /* 0x000fe20000000f00 */
[----:B------:R-:W-:Y:S01]  /*0230*/  IMAD R8, R2, R5, 0x3 ;  /* 0x0000000302087424 */ /* 0x000fe200078e0205 */
[----:B------:R-:W-:-:S02]  /*0240*/  MOV R29, R3 ;  /* 0x00000003001d7202 */ /* 0x000fc40000000f00 */
[----:B------:R-:W-:-:S07]  /*0250*/  IADD3 R10, PT, PT, -R6, RZ, RZ ;  /* 0x000000ff060a7210 */ /* 0x000fce0007ffe1ff */
.L_x_2:
[----:B------:R-:W0:Y:S01]  /*0260*/  LDC.64 R20, c[0x0][0x380] ;  /* 0x0000e000ff147b82 */ /* 0x000e220000000a00 */
[----:B------:R-:W-:-:S07]  /*0270*/  IADD3 R23, PT, PT, R8, -0x3, RZ ;  /* 0xfffffffd08177810 */ /* 0x000fce0007ffe0ff */
[----:B------:R-:W1:Y:S01]  /*0280*/  LDC.64 R16, c[0x0][0x388] ;  /* 0x0000e200ff107b82 */ /* 0x000e620000000a00 */
[----:B0-----:R-:W-:-:S06]  /*0290*/  IMAD.WIDE.U32 R22, R23, 0x4, R20 ;  /* 0x0000000417167825 */ /* 0x001fcc00078e0014 */
[----:B------:R-:W2:Y:S01]  /*02a0*/  LDG.E R23, desc[UR6][R22.64] ;  /* 0x0000000616177981 */ /* 0x000ea2000c1e1900 */
[----:B-1----:R-:W-:-:S06]  /*02b0*/  IMAD.WIDE.U32 R18, R29, 0x4, R16 ;  /* 0x000000041d127825 */ /* 0x002fcc00078e0010 */
[----:B------:R-:W2:Y:S01]  /*02c0*/  LDG.E R18, desc[UR6][R18.64] ;  /* 0x0000000612127981 */ /* 0x000ea2000c1e1900 */
[C---:B------:R-:W-:Y:S02]  /*02d0*/  IADD3 R14, PT, PT, R8.reuse, -0x2, RZ ;  /* 0xfffffffe080e7810 */ /* 0x040fe40007ffe0ff */
[----:B------:R-:W-:Y:S01]  /*02e0*/  IADD3 R24, PT, PT, R8, -0x1, RZ ;  /* 0xffffffff08187810 */ /* 0x000fe20007ffe0ff */
[----:B--2---:R-:W-:Y:S02]  /*02f0*/  IMAD R12, R23, R18, R12 ;  /* 0x00000012170c7224 */ /* 0x004fe400078e020c */
[----:B------:R-:W-:-:S04]  /*0300*/  IMAD.WIDE.U32 R18, R14, 0x4, R20 ;  /* 0x000000040e127825 */ /* 0x000fc800078e0014 */
[----:B------:R-:W-:Y:S01]  /*0310*/  IMAD.WIDE.U32 R22, R7, 0x4, R16 ;  /* 0x0000000407167825 */ /* 0x000fe200078e0010 */
[----:B------:R0:W2:Y:S04]  /*0320*/  LDG.E R14, desc[UR6][R18.64] ;  /* 0x00000006120e7981 */ /* 0x0000a8000c1e1900 */
[----:B------:R1:W2:Y:S01]  /*0330*/  LDG.E R26, desc[UR6][R22.64] ;  /* 0x00000006161a7981 */ /* 0x0002a2000c1e1900 */
[----:B0-----:R-:W-:-:S04]  /*0340*/  IMAD.WIDE.U32 R18, R24, 0x4, R20 ;  /* 0x0000000418127825 */ /* 0x001fc800078e0014 */
[----:B-1----:R-:W-:Y:S01]  /*0350*/  IMAD.WIDE.U32 R22, R9, 0x4, R16 ;  /* 0x0000000409167825 */ /* 0x002fe200078e0010 */
[----:B------:R0:W3:Y:S04]  /*0360*/  LDG.E R24, desc[UR6][R18.64] ;  /* 0x0000000612187981 */ /* 0x0000e8000c1e1900 */
[----:B------:R1:W3:Y:S01]  /*0370*/  LDG.E R28, desc[UR6][R22.64] ;  /* 0x00000006161c7981 */ /* 0x0002e2000c1e1900 */
[----:B0-----:R-:W-:-:S04]  /*0380*/  IMAD.WIDE.U32 R18, R8, 0x4, R20 ;  /* 0x0000000408127825 */ /* 0x001fc800078e0014 */
[----:B-1----:R-:W-:-:S04]  /*0390*/  IMAD.WIDE.U32 R22, R11, 0x4, R16 ;  /* 0x000000040b167825 */ /* 0x002fc800078e0010 */
[----:B--2---:R-:W-:Y:S02]  /*03a0*/  IMAD R12, R14, R26, R12 ;  /* 0x0000001a0e0c7224 */ /* 0x004fe400078e020c */
[----:B------:R-:W2:Y:S04]  /*03b0*/  LDG.E R14, desc[UR6][R18.64] ;  /* 0x00000006120e7981 */ /* 0x000ea8000c1e1900 */
[----:B------:R0:W2:Y:S01]  /*03c0*/  LDG.E R26, desc[UR6][R22.64] ;  /* 0x00000006161a7981 */ /* 0x0000a2000c1e1900 */
[----:B---3--:R-:W-:Y:S01]  /*03d0*/  IMAD R12, R24, R28, R12 ;  /* 0x0000001c180c7224 */ /* 0x008fe200078e020c */
[----:B------:R-:W-:Y:S01]  /*03e0*/  IADD3 R24, PT, PT, R8, 0x1, RZ ;  /* 0x0000000108187810 */ /* 0x000fe20007ffe0ff */
[----:B0-----:R-:W-:-:S04]  /*03f0*/  IMAD.WIDE.U32 R22, R13, 0x4, R16 ;  /* 0x000000040d167825 */ /* 0x001fc800078e0010 */
[----:B------:R-:W-:Y:S01]  /*0400*/  IMAD.WIDE.U32 R18, R24, 0x4, R20 ;  /* 0x0000000418127825 */ /* 0x000fe200078e0014 */
[----:B------:R-:W3:Y:S04]  /*0410*/  LDG.E R28, desc[UR6][R22.64] ;  /* 0x00000006161c7981 */ /* 0x000ee8000c1e1900 */
[----:B------:R0:W3:Y:S01]  /*0420*/  LDG.E R24, desc[UR6][R18.64] ;  /* 0x0000000612187981 */ /* 0x0000e2000c1e1900 */
[----:B--2---:R-:W-:Y:S01]  /*0430*/  IMAD R12, R14, R26, R12 ;  /* 0x0000001a0e0c7224 */ /* 0x004fe200078e020c */
[C---:B------:R-:W-:Y:S02]  /*0440*/  IADD3 R26, PT, PT, R8.reuse, 0x3, RZ ;  /* 0x00000003081a7810 */ /* 0x040fe40007ffe0ff */
[----:B------:R-:W-:-:S03]  /*0450*/  IADD3 R14, PT, PT, R8, 0x2, RZ ;  /* 0x00000002080e7810 */ /* 0x000fc60007ffe0ff */
[----:B0-----:R-:W-:Y:S01]  /*0460*/  IMAD.WIDE.U32 R18, R26, 0x4, R20 ;  /* 0x000000041a127825 */ /* 0x001fe200078e0014 */
[----:B------:R-:W-:-:S03]  /*0470*/  IADD3 R26, PT, PT, R8, 0x4, RZ ;  /* 0x00000004081a7810 */ /* 0x000fc60007ffe0ff */
[--C-:B------:R-:W-:Y:S02]  /*0480*/  IMAD.WIDE.U32 R22, R14, 0x4, R20.reuse ;  /* 0x000000040e167825 */ /* 0x100fe400078e0014 */
[----:B------:R0:W2:Y:S02]  /*0490*/  LDG.E R14, desc[UR6][R18.64] ;  /* 0x00000006120e7981 */ /* 0x0000a4000c1e1900 */
[----:B------:R-:W-:-:S04]  /*04a0*/  IMAD.WIDE.U32 R20, R26, 0x4, R20 ;  /* 0x000000041a147825 */ /* 0x000fc800078e0014 */
[----:B---3--:R-:W-:Y:S02]  /*04b0*/  IMAD R12, R24, R28, R12 ;  /* 0x0000001c180c7224 */ /* 0x008fe400078e020c */
[----:B------:R-:W3:Y:S01]  /*04c0*/  LDG.E R21, desc[UR6][R20.64] ;  /* 0x0000000614157981 */ /* 0x000ee2000c1e1900 */
[----:B0-----:R-:W-:-:S03]  /*04d0*/  IMAD.WIDE.U32 R18, R15, 0x4, R16 ;  /* 0x000000040f127825 */ /* 0x001fc600078e0010 */
[----:B------:R0:W4:Y:S04]  /*04e0*/  LDG.E R24, desc[UR6][R22.64] ;  /* 0x0000000616187981 */ /* 0x000128000c1e1900 */
[----:B------:R-:W4:Y:S01]  /*04f0*/  LDG.E R26, desc[UR6][R18.64] ;  /* 0x00000006121a7981 */ /* 0x000f22000c1e1900 */
[----:B0-----:R-:W-:-:S04]  /*0500*/  IMAD.WIDE.U32 R22, R25, 0x4, R16 ;  /* 0x0000000419167825 */ /* 0x001fc800078e0010 */
[----:B------:R-:W-:Y:S01]  /*0510*/  IMAD.WIDE.U32 R16, R27, 0x4, R16 ;  /* 0x000000041b107825 */ /* 0x000fe200078e0010 */
[----:B------:R-:W2:Y:S05]  /*0520*/  LDG.E R28, desc[UR6][R22.64] ;  /* 0x00000006161c7981 */ /* 0x000eaa000c1e1900 */
[----:B------:R-:W3:Y:S01]  /*0530*/  LDG.E R16, desc[UR6][R16.64] ;  /* 0x0000000610107981 */ /* 0x000ee2000c1e1900 */
[----:B------:R-:W-:-:S04]  /*0540*/  IADD3 R10, PT, PT, R10, 0x8, RZ ;  /* 0x000000080a0a7810 */ /* 0x000fc80007ffe0ff */
[----:B------:R-:W-:Y:S02]  /*0550*/  ISETP.NE.AND P1, PT, R10, RZ, PT ;  /* 0x000000ff0a00720c */ /* 0x000fe40003f25270 */
[----:B------:R-:W-:Y:S02]  /*0560*/  IADD3 R8, PT, PT, R8, 0x8, RZ ;  /* 0x0000000808087810 */ /* 0x000fe40007ffe0ff */
[C---:B------:R-:W-:Y:S02]  /*0570*/  LEA R7, R0.reuse, R7, 0x3 ;  /* 0x0000000700077211 */ /* 0x040fe400078e18ff */
[C---:B------:R-:W-:Y:S02]  /*0580*/  LEA R9, R0.reuse, R9, 0x3 ;  /* 0x0000000900097211 */ /* 0x040fe400078e18ff */
[C---:B------:R-:W-:Y:S02]  /*0590*/  LEA R11, R0.reuse, R11, 0x3 ;  /* 0x0000000b000b7211 */ /* 0x040fe400078e18ff */
[----:B------:R-:W-:-:S02]  /*05a0*/  LEA R13, R0, R13, 0x3 ;  /* 0x0000000d000d7211 */ /* 0x000fc400078e18ff */
[C---:B------:R-:W-:Y:S02]  /*05b0*/  LEA R15, R0.reuse, R15, 0x3 ;  /* 0x0000000f000f7211 */ /* 0x040fe400078e18ff */
[C---:B------:R-:W-:Y:S02]  /*05c0*/  LEA R25, R0.reuse, R25, 0x3 ;  /* 0x0000001900197211 */ /* 0x040fe400078e18ff */
[C---:B------:R-:W-:Y:S02]  /*05d0*/  LEA R27, R0.reuse, R27, 0x3 ;  /* 0x0000001b001b7211 */ /* 0x040fe400078e18ff */
[----:B------:R-:W-:Y:S01]  /*05e0*/  LEA R29, R0, R29, 0x3 ;  /* 0x0000001d001d7211 */ /* 0x000fe200078e18ff */
[----:B----4-:R-:W-:-:S04]  /*05f0*/  IMAD R12, R24, R26, R12 ;  /* 0x0000001a180c7224 */ /* 0x010fc800078e020c */
[----:B--2---:R-:W-:-:S04]  /*0600*/  IMAD R12, R14, R28, R12 ;  /* 0x0000001c0e0c7224 */ /* 0x004fc800078e020c */
[----:B---3--:R-:W-:Y:S01]  /*0610*/  IMAD R12, R21, R16, R12 ;  /* 0x00000010150c7224 */ /* 0x008fe200078e020c */
[----:B------:R-:W-:Y:S06]  /*0620*/  @P1 BRA `(.L_x_2) ;  /* 0xfffffffc000c1947 */ /* 0x000fec000383ffff */
.L_x_1:
[----:B------:R-:W-:Y:S05]  /*0630*/  @!P0 BRA `(.L_x_0) ;  /* 0x0000000400048947 */ /* 0x000fea0003800000 */
[----:B------:R-:W-:Y:S02]  /*0640*/  ISETP.GE.U32.AND P0, PT, R4, 0x4, PT ;  /* 0x000000040400780c */ /* 0x000fe40003f06070 */
[----:B------:R-:W-:-:S04]  /*0650*/  LOP3.LUT R13, R5, 0x3, RZ, 0xc0, !PT ;  /* 0x00000003050d7812 */ /* 0x000fc800078ec0ff */
[----:B------:R-:W-:-:S07]  /*0660*/  ISETP.NE.AND P1, PT, R13, RZ, PT ;  /* 0x000000ff0d00720c */ /* 0x000fce0003f25270 */
[----:B------:R-:W-:Y:S06]  /*0670*/  @!P0 BRA `(.L_x_3) ;  /* 0x00000000007c8947 */ /* 0x000fec0003800000 */
[----:B------:R-:W0:Y:S01]  /*0680*/  LDC.64 R8, c[0x0][0x388] ;  /* 0x0000e200ff087b82 */ /* 0x000e220000000a00 */
[----:B------:R-:W-:Y:S02]  /*0690*/  IMAD R15, R2, R5, R6 ;  /* 0x00000005020f7224 */ /* 0x000fe400078e0206 */
[----:B------:R-:W-:-:S03]  /*06a0*/  IMAD R17, R6, R0, R3 ;  /* 0x0000000006117224 */ /* 0x000fc600078e0203 */
[C---:B------:R-:W-:Y:S02]  /*06b0*/  IADD3 R23, PT, PT, R15.reuse, 0x1, RZ ;  /* 0x000000010f177810 */ /* 0x040fe40007ffe0ff */
[----:B------:R-:W1:Y:S01]  /*06c0*/  LDC.64 R10, c[0x0][0x380] ;  /* 0x0000e000ff0a7b82 */ /* 0x000e620000000a00 */
[C---:B------:R-:W-:Y:S02]  /*06d0*/  IADD3 R27, PT, PT, R15.reuse, 0x2, RZ ;  /* 0x000000020f1b7810 */ /* 0x040fe40007ffe0ff */
[----:B------:R-:W-:Y:S01]  /*06e0*/  IADD3 R4, PT, PT, R15, 0x3, RZ ;  /* 0x000000030f047810 */ /* 0x000fe20007ffe0ff */
[C---:B0-----:R-:W-:Y:S01]  /*06f0*/  IMAD.WIDE.U32 R20, R17.reuse, 0x4, R8 ;  /* 0x0000000411147825 */ /* 0x041fe200078e0008 */
[----:B------:R-:W-:-:S04]  /*0700*/  IADD3 R17, PT, PT, R17, R0, RZ ;  /* 0x0000000011117210 */ /* 0x000fc80007ffe0ff */
[-C--:B------:R-:W-:Y:S01]  /*0710*/  IADD3 R29, PT, PT, R17, R0.reuse, RZ ;  /* 0x00000000111d7210 */ /* 0x080fe20007ffe0ff */
[--C-:B-1----:R-:W-:Y:S01]  /*0720*/  IMAD.WIDE.U32 R24, R15, 0x4, R10.reuse ;  /* 0x000000040f187825 */ /* 0x102fe200078e000a */
[----:B------:R-:W2:Y:S03]  /*0730*/  LDG.E R20, desc[UR6][R20.64] ;  /* 0x0000000614147981 */ /* 0x000ea6000c1e1900 */
[----:B------:R-:W-:Y:S01]  /*0740*/  IMAD.WIDE.U32 R22, R23, 0x4, R10 ;  /* 0x0000000417167825 */ /* 0x000fe200078e000a */
[----:B------:R-:W2:Y:S03]  /*0750*/  LDG.E R7, desc[UR6][R24.64] ;  /* 0x0000000618077981 */ /* 0x000ea6000c1e1900 */
[----:B------:R-:W-:Y:S02]  /*0760*/  IMAD.WIDE.U32 R18, R17, 0x4, R8 ;  /* 0x0000000411127825 */ /* 0x000fe400078e0008 */
[----:B------:R-:W3:Y:S02]  /*0770*/  LDG.E R22, desc[UR6][R22.64] ;  /* 0x0000000616167981 */ /* 0x000ee4000c1e1900 */
[----:B------:R-:W-:Y:S01]  /*0780*/  IMAD.WIDE.U32 R14, R27, 0x4, R10 ;  /* 0x000000041b0e7825 */ /* 0x000fe200078e000a */
[C---:B------:R-:W-:Y:S01]  /*0790*/  IADD3 R27, PT, PT, R29.reuse, R0, RZ ;  /* 0x000000001d1b7210 */ /* 0x040fe20007ffe0ff */
[----:B------:R-:W3:Y:S02]  /*07a0*/  LDG.E R19, desc[UR6][R18.64] ;  /* 0x0000000612137981 */ /* 0x000ee4000c1e1900 */
[----:B------:R-:W-:-:S02]  /*07b0*/  IMAD.WIDE.U32 R16, R29, 0x4, R8 ;  /* 0x000000041d107825 */ /* 0x000fc400078e0008 */
[----:B------:R-:W4:Y:S02]  /*07c0*/  LDG.E R14, desc[UR6][R14.64] ;  /* 0x000000060e0e7981 */ /* 0x000f24000c1e1900 */
[----:B------:R-:W-:Y:S02]  /*07d0*/  IMAD.WIDE.U32 R10, R4, 0x4, R10 ;  /* 0x00000004040a7825 */ /* 0x000fe400078e000a */
[----:B------:R-:W4:Y:S02]  /*07e0*/  LDG.E R16, desc[UR6][R16.64] ;  /* 0x0000000610107981 */ /* 0x000f24000c1e1900 */
[----:B------:R-:W-:Y:S02]  /*07f0*/  IMAD.WIDE.U32 R8, R27, 0x4, R8 ;  /* 0x000000041b087825 */ /* 0x000fe400078e0008 */
[----:B------:R-:W5:Y:S04]  /*0800*/  LDG.E R10, desc[UR6][R10.64] ;  /* 0x000000060a0a7981 */ /* 0x000f68000c1e1900 */
[----:B------:R-:W5:Y:S01]  /*0810*/  LDG.E R8, desc[UR6][R8.64] ;  /* 0x0000000608087981 */ /* 0x000f62000c1e1900 */
[----:B------:R-:W-:Y:S01]  /*0820*/  IADD3 R6, PT, PT, R6, 0x4, RZ ;  /* 0x0000000406067810 */ /* 0x000fe20007ffe0ff */
[----:B--2---:R-:W-:-:S04]  /*0830*/  IMAD R7, R7, R20, R12 ;  /* 0x0000001407077224 */ /* 0x004fc800078e020c */
[----:B---3--:R-:W-:-:S04]  /*0840*/  IMAD R7, R22, R19, R7 ;  /* 0x0000001316077224 */ /* 0x008fc800078e0207 */
[----:B----4-:R-:W-:-:S04]  /*0850*/  IMAD R7, R14, R16, R7 ;  /* 0x000000100e077224 */ /* 0x010fc800078e0207 */
[----:B-----5:R-:W-:-:S07]  /*0860*/  IMAD R12, R10, R8, R7 ;  /* 0x000000080a0c7224 */ /* 0x020fce00078e0207 */
.L_x_3:
[----:B------:R-:W-:Y:S05]  /*0870*/  @!P1 BRA `(.L_x_0) ;  /* 0x0000000000749947 */ /* 0x000fea0003800000 */
[----:B------:R-:W0:Y:S01]  /*0880*/  LDC.64 R8, c[0x0][0x388] ;  /* 0x0000e200ff087b82 */ /* 0x000e220000000a00 */
[----:B------:R-:W-:Y:S02]  /*0890*/  ISETP.NE.AND P0, PT, R13, 0x1, PT ;  /* 0x000000010d00780c */ /* 0x000fe40003f05270 */
[----:B------:R-:W-:-:S04]  /*08a0*/  LOP3.LUT R4, R5, 0x1, RZ, 0xc0, !PT ;  /* 0x0000000105047812 */ /* 0x000fc800078ec0ff */
[----:B------:R-:W-:Y:S01]  /*08b0*/  ISETP.NE.U32.AND P1, PT, R4, 0x1, PT ;  /* 0x000000010400780c */ /* 0x000fe20003f25070 */
[----:B------:R-:W1:Y:S06]  /*08c0*/  LDC.64 R18, c[0x0][0x380] ;  /* 0x0000e000ff127b82 */ /* 0x000e6c0000000a00 */
[----:B------:R-:W-:Y:S02]  /*08d0*/  @P0 IMAD R7, R2, R5, R6 ;  /* 0x0000000502070224 */ /* 0x000fe400078e0206 */
[----:B------:R-:W2:Y:S01]  /*08e0*/  LDC.64 R10, c[0x0][0x380] ;  /* 0x0000e000ff0a7b82 */ /* 0x000ea20000000a00 */
[C---:B------:R-:W-:Y:S01]  /*08f0*/  @P0 IMAD R17, R6.reuse, R0, R3 ;  /* 0x0000000006110224 */ /* 0x040fe200078e0203 */
[----:B------:R-:W-:-:S02]  /*0900*/  @P0 IADD3 R6, PT, PT, R6, 0x2, RZ ;  /* 0x0000000206060810 */ /* 0x000fc40007ffe0ff */
[----:B------:R-:W-:Y:S02]  /*0910*/  @P0 IADD3 R13, PT, PT, R7, 0x1, RZ ;  /* 0x00000001070d0810 */ /* 0x000fe40007ffe0ff */
[C---:B------:R-:W-:Y:S02]  /*0920*/  @P0 IADD3 R23, PT, PT, R17.reuse, R0, RZ ;  /* 0x0000000011170210 */ /* 0x040fe40007ffe0ff */
[----:B------:R-:W3:Y:S01]  /*0930*/  LDC.64 R14, c[0x0][0x388] ;  /* 0x0000e200ff0e7b82 */ /* 0x000ee20000000a00 */
[----:B0-----:R-:W-:-:S04]  /*0940*/  @P0 IMAD.WIDE.U32 R16, R17, 0x4, R8 ;  /* 0x0000000411100825 */ /* 0x001fc800078e0008 */
[----:B------:R-:W-:Y:S02]  /*0950*/  @P0 IMAD.WIDE.U32 R8, R23, 0x4, R8 ;  /* 0x0000000417080825 */ /* 0x000fe400078e0008 */
[----:B------:R-:W4:Y:S02]  /*0960*/  @P0 LDG.E R16, desc[UR6][R16.64] ;  /* 0x0000000610100981 */ /* 0x000f24000c1e1900 */
[--C-:B-1----:R-:W-:Y:S02]  /*0970*/  @P0 IMAD.WIDE.U32 R20, R7, 0x4, R18.reuse ;  /* 0x0000000407140825 */ /* 0x102fe400078e0012 */
[----:B------:R-:W5:Y:S02]  /*0980*/  @P0 LDG.E R8, desc[UR6][R8.64] ;  /* 0x0000000608080981 */ /* 0x000f64000c1e1900 */
[----:B------:R-:W-:Y:S02]  /*0990*/  @P0 IMAD.WIDE.U32 R18, R13, 0x4, R18 ;  /* 0x000000040d120825 */ /* 0x000fe400078e0012 */
[----:B------:R-:W4:Y:S02]  /*09a0*/  @P0 LDG.E R7, desc[UR6][R20.64] ;  /* 0x0000000614070981 */ /* 0x000f24000c1e1900 */
[----:B------:R-:W-:-:S02]  /*09b0*/  @!P1 IMAD R5, R2, R5, R6 ;  /* 0x0000000502059224 */ /* 0x000fc400078e0206 */
[----:B------:R-:W-:Y:S01]  /*09c0*/  @!P1 IMAD R13, R6, R0, R3 ;  /* 0x00000000060d9224 */ /* 0x000fe200078e0203 */
[----:B------:R-:W5:Y:S01]  /*09d0*/  @P0 LDG.E R18, desc[UR6][R18.64] ;  /* 0x0000000612120981 */ /* 0x000f62000c1e1900 */
[----:B--2---:R-:W-:-:S04]  /*09e0*/  @!P1 IMAD.WIDE.U32 R10, R5, 0x4, R10 ;  /* 0x00000004050a9825 */ /* 0x004fc800078e000a */
[----:B---3--:R-:W-:Y:S02]  /*09f0*/  @!P1 IMAD.WIDE.U32 R14, R13, 0x4, R14 ;  /* 0x000000040d0e9825 */ /* 0x008fe400078e000e */
[----:B------:R-:W2:Y:S04]  /*0a00*/  @!P1 LDG.E R11, desc[UR6][R10.64] ;  /* 0x000000060a0b9981 */ /* 0x000ea8000c1e1900 */
[----:B------:R-:W2:Y:S01]  /*0a10*/  @!P1 LDG.E R14, desc[UR6][R14.64] ;  /* 0x000000060e0e9981 */ /* 0x000ea2000c1e1900 */
[----:B----4-:R-:W-:-:S04]  /*0a20*/  @P0 IMAD R7, R7, R16, R12 ;  /* 0x0000001007070224 */ /* 0x010fc800078e020c */
[----:B-----5:R-:W-:-:S04]  /*0a30*/  @P0 IMAD R12, R18, R8, R7 ;  /* 0x00000008120c0224 */ /* 0x020fc800078e0207 */
[----:B--2---:R-:W-:-:S07]  /*0a40*/  @!P1 IMAD R12, R11, R14, R12 ;  /* 0x0000000e0b0c9224 */ /* 0x004fce00078e020c */
.L_x_0:
[----:B------:R-:W0:Y:S01]  /*0a50*/  LDC.64 R4, c[0x0][0x390] ;  /* 0x0000e400ff047b82 */ /* 0x000e220000000a00 */
[----:B------:R-:W-:-:S04]  /*0a60*/  IMAD R3, R2, R0, R3 ;  /* 0x0000000002037224 */ /* 0x000fc800078e0203 */
[----:B0-----:R-:W-:-:S05]  /*0a70*/  IMAD.WIDE.U32 R2, R3, 0x4, R4 ;  /* 0x0000000403027825 */ /* 0x001fca00078e0004 */
[----:B------:R-:W-:Y:S01]  /*0a80*/  STG.E desc[UR6][R2.64], R12 ;  /* 0x0000000c02007986 */ /* 0x000fe2000c101906 */
[----:B------:R-:W-:Y:S05]  /*0a90*/  EXIT ;  /* 0x000000000000794d */ /* 0x000fea0003800000 */
.L_x_4:
[----:B------:R-:W-:-:S00]  /*0aa0*/  BRA `(.L_x_4) ;  /* 0xfffffffc00fc7947 */ /* 0x000fc0000383ffff */
[----:B------:R-:W-:-:S00]  /*0ab0*/  NOP ;  /* 0x0000000000007918 */ /* 0x000fc00000000000 */
        /* <DEDUP_REMOVED lines=12> */
.L_x_5:


//--------------------- .nv.shared.reserved.0     --------------------------
	.section	.nv.shared.reserved.0,"aw",@nobits
	.weak		__nv_reservedSMEM_offset_0_alias
	.size		__nv_reservedSMEM_offset_0_alias, 0, 64
	.other		__nv_reservedSMEM_offset_0_alias,@"STO_CUDA_RESERVED_SHARED STV_DEFAULT"
__nv_reservedSMEM_offset_0_alias:
	.zero		0
	.zero		64


//--------------------- .nv.constant0._Z9mulKernelPiS_S_iii --------------------------
	.section	.nv.constant0._Z9mulKernelPiS_S_iii,"a",@progbits
	.sectionflags	@""
	.align	4
.nv.constant0._Z9mulKernelPiS_S_iii:
	.zero		932


//--------------------- SYMBOLS --------------------------

	.type		.nv.reservedSmem.offset0,@object
	.size		.nv.reservedSmem.offset0,0x4
